	.headerflags	@"EF_CUDA_TEXMODE_UNIFIED EF_CUDA_64BIT_ADDRESS EF_CUDA_ACCELERATORS EF_CUDA_SM90 EF_CUDA_VIRTUAL_SM(EF_CUDA_SM90)"
	.elftype	@"ET_EXEC"


//--------------------- .nv.info                  --------------------------
	.section	.nv.info,"",@"SHT_CUDA_INFO"
	.align	4


	//----- nvinfo : EIATTR_REGCOUNT
	.align		4
        /*0000*/ 	.byte	0x04, 0x2f
        /*0002*/ 	.short	(.L_1 - .L_0)
	.align		4
.L_0:
        /*0004*/ 	.word	index@(triton_poi_fused_cat_1)
        /*0008*/ 	.word	0x00000012


	//----- nvinfo : EIATTR_MIN_STACK_SIZE
	.align		4
.L_1:
        /*000c*/ 	.byte	0x04, 0x12
        /*000e*/ 	.short	(.L_3 - .L_2)
	.align		4
.L_2:
        /*0010*/ 	.word	index@(triton_poi_fused_cat_1)
        /*0014*/ 	.word	0x00000000


	//----- nvinfo : EIATTR_FRAME_SIZE
	.align		4
.L_3:
        /*0018*/ 	.byte	0x04, 0x11
        /*001a*/ 	.short	(.L_5 - .L_4)
	.align		4
.L_4:
        /*001c*/ 	.word	index@(triton_poi_fused_cat_1)
        /*0020*/ 	.word	0x00000000


	//----- nvinfo : EIATTR_MIN_STACK_SIZE
	.align		4
.L_5:
        /*0024*/ 	.byte	0x04, 0x12
        /*0026*/ 	.short	(.L_7 - .L_6)
	.align		4
.L_6:
        /*0028*/ 	.word	index@(triton_poi_fused_cat_1)
        /*002c*/ 	.word	0x00000000
.L_7:


//--------------------- .nv.info.triton_poi_fused_cat_1 --------------------------
	.section	.nv.info.triton_poi_fused_cat_1,"",@"SHT_CUDA_INFO"
	.sectionflags	@""
	.align	4


	//----- nvinfo : EIATTR_CUDA_API_VERSION
	.align		4
        /*0000*/ 	.byte	0x04, 0x37
        /*0002*/ 	.short	(.L_9 - .L_8)
.L_8:
        /*0004*/ 	.word	0x0000007c


	//----- nvinfo : EIATTR_KPARAM_INFO
	.align		4
.L_9:
        /*0008*/ 	.byte	0x04, 0x17
        /*000a*/ 	.short	(.L_11 - .L_10)
.L_10:
        /*000c*/ 	.word	0x00000000
        /*0010*/ 	.short	0x0004
        /*0012*/ 	.short	0x0020
        /*0014*/ 	.byte	0x00, 0xf0, 0x11, 0x00


	//----- nvinfo : EIATTR_KPARAM_INFO
	.align		4
.L_11:
        /*0018*/ 	.byte	0x04, 0x17
        /*001a*/ 	.short	(.L_13 - .L_12)
.L_12:
        /*001c*/ 	.word	0x00000000
        /*0020*/ 	.short	0x0003
        /*0022*/ 	.short	0x0018
        /*0024*/ 	.byte	0x00, 0xf4, 0x21, 0x00


	//----- nvinfo : EIATTR_KPARAM_INFO
	.align		4
.L_13:
        /*0028*/ 	.byte	0x04, 0x17
        /*002a*/ 	.short	(.L_15 - .L_14)
.L_14:
        /*002c*/ 	.word	0x00000000
        /*0030*/ 	.short	0x0002
        /*0032*/ 	.short	0x0010
        /*0034*/ 	.byte	0x00, 0xf4, 0x21, 0x00


	//----- nvinfo : EIATTR_KPARAM_INFO
	.align		4
.L_15:
        /*0038*/ 	.byte	0x04, 0x17
        /*003a*/ 	.short	(.L_17 - .L_16)
.L_16:
        /*003c*/ 	.word	0x00000000
        /*0040*/ 	.short	0x0001
        /*0042*/ 	.short	0x0008
        /*0044*/ 	.byte	0x00, 0xf4, 0x21, 0x00


	//----- nvinfo : EIATTR_KPARAM_INFO
	.align		4
.L_17:
        /*0048*/ 	.byte	0x04, 0x17
        /*004a*/ 	.short	(.L_19 - .L_18)
.L_18:
        /*004c*/ 	.word	0x00000000
        /*0050*/ 	.short	0x0000
        /*0052*/ 	.short	0x0000
        /*0054*/ 	.byte	0x00, 0xf4, 0x21, 0x00


	//----- nvinfo : EIATTR_SPARSE_MMA_MASK
	.align		4
.L_19:
        /*0058*/ 	.byte	0x03, 0x50
        /*005a*/ 	.short	0x0000


	//----- nvinfo : EIATTR_MAXREG_COUNT
	.align		4
        /*005c*/ 	.byte	0x03, 0x1b
        /*005e*/ 	.short	0x00ff


	//----- nvinfo : EIATTR_EXIT_INSTR_OFFSETS
	.align		4
        /*0060*/ 	.byte	0x04, 0x1c
        /*0062*/ 	.short	(.L_21 - .L_20)


	//   ....[0]....
.L_20:
        /*0064*/ 	.word	0x000003c0


	//----- nvinfo : EIATTR_REQNTID
	.align		4
.L_21:
        /*0068*/ 	.byte	0x04, 0x10
        /*006a*/ 	.short	(.L_23 - .L_22)
.L_22:
        /*006c*/ 	.word	0x00000100
        /*0070*/ 	.word	0x00000001
        /*0074*/ 	.word	0x00000001


	//----- nvinfo : EIATTR_CBANK_PARAM_SIZE
	.align		4
.L_23:
        /*0078*/ 	.byte	0x03, 0x19
        /*007a*/ 	.short	0x0024


	//----- nvinfo : EIATTR_PARAM_CBANK
	.align		4
        /*007c*/ 	.byte	0x04, 0x0a
        /*007e*/ 	.short	(.L_25 - .L_24)
	.align		4
.L_24:
        /*0080*/ 	.word	index@(.nv.constant0.triton_poi_fused_cat_1)
        /*0084*/ 	.short	0x0210
        /*0086*/ 	.short	0x0024


	//----- nvinfo : EIATTR_SW_WAR
	.align		4
.L_25:
        /*0088*/ 	.byte	0x04, 0x36
        /*008a*/ 	.short	(.L_27 - .L_26)
.L_26:
        /*008c*/ 	.word	0x00000008
.L_27:


//--------------------- .nv.callgraph             --------------------------
	.section	.nv.callgraph,"",@"SHT_CUDA_CALLGRAPH"
	.align	4
	.sectionentsize	8
	.align		4
        /*0000*/ 	.word	0x00000000
	.align		4
        /*0004*/ 	.word	0xffffffff
	.align		4
        /*0008*/ 	.word	0x00000000
	.align		4
        /*000c*/ 	.word	0xfffffffe
	.align		4
        /*0010*/ 	.word	0x00000000
	.align		4
        /*0014*/ 	.word	0xfffffffd
	.align		4
        /*0018*/ 	.word	0x00000000
	.align		4
        /*001c*/ 	.word	0xfffffffc


//--------------------- .text.triton_poi_fused_cat_1 --------------------------
	.section	.text.triton_poi_fused_cat_1,"ax",@progbits
	.align	128
        .global         triton_poi_fused_cat_1
        .type           triton_poi_fused_cat_1,@function
        .size           triton_poi_fused_cat_1,(.L_x_1 - triton_poi_fused_cat_1)
        .other          triton_poi_fused_cat_1,@"STO_CUDA_ENTRY STV_DEFAULT"
triton_poi_fused_cat_1:
.text.triton_poi_fused_cat_1:
[----:B------:R-:W-:Y:S01]  /*0000*/  LDC R1, c[0x0][0x28] ;  /* 0x00000a00ff017b82 */ /* 0x000fe20000000800 */
[----:B------:R-:W1:Y:S07]  /*0010*/  S2R R0, SR_TID.X ;  /* 0x0000000000007919 */ /* 0x000e6e0000002100 */
[----:B------:R-:W2:Y:S01]  /*0020*/  LDC.64 R4, c[0x0][0x210] ;  /* 0x00008400ff047b82 */ /* 0x000ea20000000a00 */
[----:B------:R-:W-:Y:S01]  /*0030*/  ULDC.64 UR4, c[0x0][0x208] ;  /* 0x0000820000047ab9 */ /* 0x000fe20000000a00 */
[----:B------:R-:W-:Y:S01]  /*0040*/  ULDC.64 UR6, c[0x0][0x220] ;  /* 0x0000880000067ab9 */ /* 0x000fe20000000a00 */
[----:B------:R-:W3:Y:S01]  /*0050*/  S2R R3, SR_CTAID.X ;  /* 0x0000000000037919 */ /* 0x000ee20000002500 */
[----:B-1----:R-:W-:-:S05]  /*0060*/  IMAD.SHL.U32 R0, R0, 0x2, RZ ;  /* 0x0000000200007824 */ /* 0x002fca00078e00ff */
[----:B------:R-:W-:-:S05]  /*0070*/  LOP3.LUT R0, R0, 0x1fe, RZ, 0xc0, !PT ;  /* 0x000001fe00007812 */ /* 0x000fca00078ec0ff */
[----:B---3--:R-:W-:-:S04]  /*0080*/  IMAD R0, R3, 0x200, R0 ;  /* 0x0000020003007824 */ /* 0x008fc800078e0200 */
[----:B------:R-:W-:Y:S01]  /*0090*/  IMAD.HI R7, R0, 0x3e88cb3d, RZ ;  /* 0x3e88cb3d00077827 */ /* 0x000fe200078e02ff */
[----:B------:R-:W-:-:S04]  /*00a0*/  SHF.R.S32.HI R3, RZ, 0x1f, R0 ;  /* 0x0000001fff037819 */ /* 0x000fc80000011400 */
[----:B------:R-:W-:Y:S02]  /*00b0*/  LEA.HI R8, R3, R0, RZ, 0xc ;  /* 0x0000000003087211 */ /* 0x000fe400078f60ff */
[----:B------:R-:W-:Y:S02]  /*00c0*/  SHF.R.U32.HI R10, RZ, 0x1f, R7 ;  /* 0x0000001fff0a7819 */ /* 0x000fe40000011607 */
[----:B------:R-:W-:Y:S02]  /*00d0*/  SHF.R.S32.HI R2, RZ, 0xc, R8 ;  /* 0x0000000cff027819 */ /* 0x000fe40000011408 */
[----:B------:R-:W-:Y:S02]  /*00e0*/  LEA.HI.SX32 R13, R7, R10, 0xf ;  /* 0x0000000a070d7211 */ /* 0x000fe400078f7aff */
[----:B------:R-:W-:Y:S01]  /*00f0*/  LOP3.LUT R11, R8, 0xfffff000, RZ, 0xc0, !PT ;  /* 0xfffff000080b7812 */ /* 0x000fe200078ec0ff */
[----:B------:R-:W-:-:S05]  /*0100*/  IMAD.HI R3, R2, 0x3e88cb3d, RZ ;  /* 0x3e88cb3d02037827 */ /* 0x000fca00078e02ff */
[----:B------:R-:W-:-:S04]  /*0110*/  SHF.R.U32.HI R6, RZ, 0x1f, R3 ;  /* 0x0000001fff067819 */ /* 0x000fc80000011603 */
[----:B------:R-:W-:Y:S02]  /*0120*/  LEA.HI.SX32 R3, R3, R6, 0x1b ;  /* 0x0000000603037211 */ /* 0x000fe400078fdaff */
[----:B------:R-:W1:Y:S03]  /*0130*/  LDC.64 R6, c[0x0][0x218] ;  /* 0x00008600ff067b82 */ /* 0x000e660000000a00 */
[----:B------:R-:W-:Y:S02]  /*0140*/  IMAD R9, R3, -0x83, R2 ;  /* 0xffffff7d03097824 */ /* 0x000fe400078e0202 */
[----:B------:R-:W-:-:S03]  /*0150*/  IMAD R2, R13, -0x83000, R0 ;  /* 0xfff7d0000d027824 */ /* 0x000fc600078e0200 */
[----:B------:R-:W-:Y:S01]  /*0160*/  ISETP.GE.AND P0, PT, R9, 0x80, PT ;  /* 0x000000800900780c */ /* 0x000fe20003f06270 */
[----:B------:R-:W-:Y:S02]  /*0170*/  IMAD R3, R13, 0x80000, R2 ;  /* 0x000800000d037824 */ /* 0x000fe400078e0202 */
[----:B------:R-:W-:Y:S02]  /*0180*/  IMAD.MOV.U32 R8, RZ, RZ, RZ ;  /* 0x000000ffff087224 */ /* 0x000fe400078e00ff */
[----:B--2---:R-:W-:Y:S01]  /*0190*/  IMAD.WIDE R4, R3, 0x4, R4 ;  /* 0x0000000403047825 */ /* 0x004fe200078e0204 */
[----:B------:R-:W-:-:S03]  /*01a0*/  CS2R R2, SRZ ;  /* 0x0000000000027805 */ /* 0x000fc6000001ff00 */
[----:B------:R-:W-:Y:S02]  /*01b0*/  IMAD.MOV.U32 R10, RZ, RZ, RZ ;  /* 0x000000ffff0a7224 */ /* 0x000fe400078e00ff */
[----:B------:R-:W-:Y:S02]  /*01c0*/  IMAD R13, R13, 0x3000, RZ ;  /* 0x000030000d0d7824 */ /* 0x000fe400078e02ff */
[----:B------:R-:W-:Y:S01]  /*01d0*/  IMAD.IADD R11, R0, 0x1, -R11 ;  /* 0x00000001000b7824 */ /* 0x000fe200078e0a0b */
[----:B------:R2:W3:Y:S01]  /*01e0*/  @!P0 LDG.E.64 R2, desc[UR4][R4.64] ;  /* 0x0000000404028981 */ /* 0x0004e2000c1e1b00 */
[C---:B------:R-:W-:Y:S02]  /*01f0*/  IMAD.SHL.U32 R12, R9.reuse, 0x1000, RZ ;  /* 0x00001000090c7824 */ /* 0x040fe400078e00ff */
[----:B-1----:R-:W-:Y:S01]  /*0200*/  IMAD.WIDE R6, R9, 0x4, R6 ;  /* 0x0000000409067825 */ /* 0x002fe200078e0206 */
[--C-:B------:R-:W-:Y:S02]  /*0210*/  SHF.R.S32.HI R15, RZ, 0x1f, R13.reuse ;  /* 0x0000001fff0f7819 */ /* 0x100fe4000001140d */
[----:B------:R-:W-:-:S02]  /*0220*/  IADD3 R13, P2, P3, R12, R11, R13 ;  /* 0x0000000b0c0d7210 */ /* 0x000fc40007b5e00d */
[----:B------:R-:W4:Y:S01]  /*0230*/  @!P0 LDG.E.EL R8, desc[UR4][R6.64] ;  /* 0x0000000406088981 */ /* 0x000f22000c2e1900 */
[----:B------:R-:W-:-:S03]  /*0240*/  SHF.R.S32.HI R11, RZ, 0x1f, R11 ;  /* 0x0000001fff0b7819 */ /* 0x000fc6000001140b */
[----:B------:R1:W5:Y:S01]  /*0250*/  @!P0 LDG.E.EL R10, desc[UR4][R6.64] ;  /* 0x00000004060a8981 */ /* 0x000362000c2e1900 */
[----:B------:R-:W-:Y:S02]  /*0260*/  SHF.R.S32.HI R12, RZ, 0x1f, R12 ;  /* 0x0000001fff0c7819 */ /* 0x000fe4000001140c */
[----:B------:R-:W-:Y:S02]  /*0270*/  ISETP.GT.AND P1, PT, R9, 0x7f, PT ;  /* 0x0000007f0900780c */ /* 0x000fe40003f24270 */
[----:B------:R-:W-:Y:S02]  /*0280*/  IADD3.X R12, R12, R11, R15, P2, P3 ;  /* 0x0000000b0c0c7210 */ /* 0x000fe400017e640f */
[C---:B--2---:R-:W-:Y:S01]  /*0290*/  LEA R4, P2, R13.reuse, UR6, 0x2 ;  /* 0x000000060d047c11 */ /* 0x044fe2000f8410ff */
[----:B-1----:R-:W1:Y:S03]  /*02a0*/  LDC.64 R6, c[0x0][0x228] ;  /* 0x00008a00ff067b82 */ /* 0x002e660000000a00 */
[----:B------:R-:W-:-:S02]  /*02b0*/  LEA.HI.X R5, R13, UR7, R12, 0x2, P2 ;  /* 0x000000070d057c11 */ /* 0x000fc400090f140c */
[----:B------:R-:W-:-:S06]  /*02c0*/  CS2R R12, SRZ ;  /* 0x00000000000c7805 */ /* 0x000fcc000001ff00 */
[----:B------:R-:W2:Y:S01]  /*02d0*/  @P1 LDG.E.64 R12, desc[UR4][R4.64+-0x200000] ;  /* 0xe0000004040c1981 */ /* 0x000ea2000c1e1b00 */
[----:B---3--:R-:W-:Y:S02]  /*02e0*/  SEL R2, R2, RZ, !P0 ;  /* 0x000000ff02027207 */ /* 0x008fe40004000000 */
[----:B------:R-:W-:Y:S02]  /*02f0*/  SEL R3, R3, RZ, !P0 ;  /* 0x000000ff03037207 */ /* 0x000fe40004000000 */
[----:B----4-:R-:W-:Y:S02]  /*0300*/  SEL R9, R8, RZ, !P0 ;  /* 0x000000ff08097207 */ /* 0x010fe40004000000 */
[----:B-----5:R-:W-:-:S03]  /*0310*/  SEL R10, R10, RZ, !P0 ;  /* 0x000000ff0a0a7207 */ /* 0x020fc60004000000 */
[C---:B------:R-:W-:Y:S01]  /*0320*/  FADD R8, R2.reuse, R9 ;  /* 0x0000000902087221 */ /* 0x040fe20000000000 */
[----:B------:R-:W-:Y:S02]  /*0330*/  FSETP.GT.AND P2, PT, R2, -R9, PT ;  /* 0x800000090200720b */ /* 0x000fe40003f44000 */
[C---:B------:R-:W-:Y:S01]  /*0340*/  FSETP.GT.AND P3, PT, R3.reuse, -R10, PT ;  /* 0x8000000a0300720b */ /* 0x040fe20003f64000 */
[----:B------:R-:W-:Y:S01]  /*0350*/  FADD R9, R3, R10 ;  /* 0x0000000a03097221 */ /* 0x000fe20000000000 */
[----:B-1----:R-:W-:-:S09]  /*0360*/  IMAD.WIDE R2, R0, 0x4, R6 ;  /* 0x0000000400027825 */ /* 0x002fd200078e0206 */
[----:B------:R-:W-:Y:S02]  /*0370*/  @!P2 FMUL R8, R8, 0.10000000149011611938 ;  /* 0x3dcccccd0808a820 */ /* 0x000fe40000400000 */
[----:B------:R-:W-:Y:S01]  /*0380*/  @!P3 FMUL R9, R9, 0.10000000149011611938 ;  /* 0x3dcccccd0909b820 */ /* 0x000fe20000400000 */
[----:B--2---:R-:W-:Y:S02]  /*0390*/  @P0 SEL R8, R12, RZ, P1 ;  /* 0x000000ff0c080207 */ /* 0x004fe40000800000 */
[----:B------:R-:W-:-:S05]  /*03a0*/  @P0 SEL R9, R13, RZ, P1 ;  /* 0x000000ff0d090207 */ /* 0x000fca0000800000 */
[----:B------:R-:W-:Y:S01]  /*03b0*/  STG.E.64 desc[UR4][R2.64], R8 ;  /* 0x0000000802007986 */ /* 0x000fe2000c101b04 */
[----:B------:R-:W-:Y:S05]  /*03c0*/  EXIT ;  /* 0x000000000000794d */ /* 0x000fea0003800000 */
.L_x_0:
[----:B------:R-:W-:-:S00]  /*03d0*/  BRA `(.L_x_0) ;  /* 0xfffffffc00fc7947 */ /* 0x000fc0000383ffff */
[----:B------:R-:W-:-:S00]  /*03e0*/  NOP ;  /* 0x0000000000007918 */ /* 0x000fc00000000000 */
        /* <DEDUP_REMOVED lines=9> */
.L_x_1:


//--------------------- .nv.constant0.triton_poi_fused_cat_1 --------------------------
	.section	.nv.constant0.triton_poi_fused_cat_1,"a",@progbits
	.sectionflags	@""
	.align	4
.nv.constant0.triton_poi_fused_cat_1:
	.zero		564
